//
// Generated by NVIDIA NVVM Compiler
//
// Compiler Build ID: CL-36424714
// Cuda compilation tools, release 13.0, V13.0.88
// Based on NVVM 20.0.0
//

.version 9.0
.target sm_100
.address_size 64

	// .globl	_Z10matmul_gpuPfS_S_iii

.visible .entry _Z10matmul_gpuPfS_S_iii(
	.param .u64 .ptr .align 1 _Z10matmul_gpuPfS_S_iii_param_0,
	.param .u64 .ptr .align 1 _Z10matmul_gpuPfS_S_iii_param_1,
	.param .u64 .ptr .align 1 _Z10matmul_gpuPfS_S_iii_param_2,
	.param .u32 _Z10matmul_gpuPfS_S_iii_param_3,
	.param .u32 _Z10matmul_gpuPfS_S_iii_param_4,
	.param .u32 _Z10matmul_gpuPfS_S_iii_param_5
)
{
	.reg .pred 	%p<13>;
	.reg .b32 	%r<47>;
	.reg .b32 	%f<68>;
	.reg .b64 	%rd<40>;

	ld.param.u64 	%rd5, [_Z10matmul_gpuPfS_S_iii_param_0];
	ld.param.u64 	%rd6, [_Z10matmul_gpuPfS_S_iii_param_1];
	ld.param.u64 	%rd4, [_Z10matmul_gpuPfS_S_iii_param_2];
	ld.param.u32 	%r22, [_Z10matmul_gpuPfS_S_iii_param_3];
	ld.param.u32 	%r20, [_Z10matmul_gpuPfS_S_iii_param_4];
	ld.param.u32 	%r23, [_Z10matmul_gpuPfS_S_iii_param_5];
	cvta.to.global.u64 	%rd1, %rd6;
	cvta.to.global.u64 	%rd2, %rd5;
	mov.u32 	%r24, %ctaid.x;
	shl.b32 	%r25, %r24, 5;
	mov.u32 	%r26, %tid.x;
	shr.u32 	%r27, %r26, 5;
	or.b32  	%r1, %r25, %r27;
	mov.u32 	%r28, %ctaid.y;
	shl.b32 	%r29, %r28, 5;
	and.b32  	%r30, %r26, 31;
	or.b32  	%r31, %r29, %r30;
	setp.ge.s32 	%p1, %r1, %r22;
	setp.ge.s32 	%p2, %r31, %r23;
	or.pred  	%p3, %p1, %p2;
	@%p3 bra 	$L__BB0_14;
	setp.lt.s32 	%p4, %r20, 1;
	mov.f32 	%f67, 0f00000000;
	@%p4 bra 	$L__BB0_13;
	mul.lo.s32 	%r3, %r20, %r1;
	and.b32  	%r4, %r20, 7;
	setp.lt.u32 	%p5, %r20, 8;
	mov.f32 	%f67, 0f00000000;
	mov.b32 	%r45, 0;
	@%p5 bra 	$L__BB0_5;
	and.b32  	%r45, %r20, 2147483640;
	neg.s32 	%r43, %r45;
	shl.b32 	%r7, %r23, 3;
	add.s64 	%rd3, %rd2, 16;
	mov.f32 	%f67, 0f00000000;
	mul.wide.s32 	%rd11, %r23, 4;
	mov.u32 	%r41, %r3;
	mov.u32 	%r42, %r31;
$L__BB0_4:
	.pragma "nounroll";
	mul.wide.s32 	%rd7, %r41, 4;
	add.s64 	%rd8, %rd3, %rd7;
	ld.global.f32 	%f17, [%rd8+-16];
	mul.wide.s32 	%rd9, %r42, 4;
	add.s64 	%rd10, %rd1, %rd9;
	ld.global.f32 	%f18, [%rd10];
	fma.rn.f32 	%f19, %f17, %f18, %f67;
	ld.global.f32 	%f20, [%rd8+-12];
	add.s64 	%rd12, %rd10, %rd11;
	ld.global.f32 	%f21, [%rd12];
	fma.rn.f32 	%f22, %f20, %f21, %f19;
	ld.global.f32 	%f23, [%rd8+-8];
	add.s64 	%rd13, %rd12, %rd11;
	ld.global.f32 	%f24, [%rd13];
	fma.rn.f32 	%f25, %f23, %f24, %f22;
	ld.global.f32 	%f26, [%rd8+-4];
	add.s64 	%rd14, %rd13, %rd11;
	ld.global.f32 	%f27, [%rd14];
	fma.rn.f32 	%f28, %f26, %f27, %f25;
	ld.global.f32 	%f29, [%rd8];
	add.s64 	%rd15, %rd14, %rd11;
	ld.global.f32 	%f30, [%rd15];
	fma.rn.f32 	%f31, %f29, %f30, %f28;
	ld.global.f32 	%f32, [%rd8+4];
	add.s64 	%rd16, %rd15, %rd11;
	ld.global.f32 	%f33, [%rd16];
	fma.rn.f32 	%f34, %f32, %f33, %f31;
	ld.global.f32 	%f35, [%rd8+8];
	add.s64 	%rd17, %rd16, %rd11;
	ld.global.f32 	%f36, [%rd17];
	fma.rn.f32 	%f37, %f35, %f36, %f34;
	ld.global.f32 	%f38, [%rd8+12];
	add.s64 	%rd18, %rd17, %rd11;
	ld.global.f32 	%f39, [%rd18];
	fma.rn.f32 	%f67, %f38, %f39, %f37;
	add.s32 	%r43, %r43, 8;
	add.s32 	%r42, %r42, %r7;
	add.s32 	%r41, %r41, 8;
	setp.ne.s32 	%p6, %r43, 0;
	@%p6 bra 	$L__BB0_4;
$L__BB0_5:
	setp.eq.s32 	%p7, %r4, 0;
	@%p7 bra 	$L__BB0_13;
	and.b32  	%r15, %r20, 3;
	setp.lt.u32 	%p8, %r4, 4;
	@%p8 bra 	$L__BB0_8;
	add.s32 	%r33, %r45, %r3;
	mul.wide.s32 	%rd19, %r33, 4;
	add.s64 	%rd20, %rd2, %rd19;
	ld.global.f32 	%f41, [%rd20];
	mad.lo.s32 	%r34, %r45, %r23, %r31;
	mul.wide.s32 	%rd21, %r34, 4;
	add.s64 	%rd22, %rd1, %rd21;
	ld.global.f32 	%f42, [%rd22];
	fma.rn.f32 	%f43, %f41, %f42, %f67;
	ld.global.f32 	%f44, [%rd20+4];
	mul.wide.s32 	%rd23, %r23, 4;
	add.s64 	%rd24, %rd22, %rd23;
	ld.global.f32 	%f45, [%rd24];
	fma.rn.f32 	%f46, %f44, %f45, %f43;
	ld.global.f32 	%f47, [%rd20+8];
	add.s64 	%rd25, %rd24, %rd23;
	ld.global.f32 	%f48, [%rd25];
	fma.rn.f32 	%f49, %f47, %f48, %f46;
	ld.global.f32 	%f50, [%rd20+12];
	add.s64 	%rd26, %rd25, %rd23;
	ld.global.f32 	%f51, [%rd26];
	fma.rn.f32 	%f67, %f50, %f51, %f49;
	add.s32 	%r45, %r45, 4;
$L__BB0_8:
	setp.eq.s32 	%p9, %r15, 0;
	@%p9 bra 	$L__BB0_13;
	setp.eq.s32 	%p10, %r15, 1;
	@%p10 bra 	$L__BB0_11;
	add.s32 	%r35, %r45, %r3;
	mul.wide.s32 	%rd27, %r35, 4;
	add.s64 	%rd28, %rd2, %rd27;
	ld.global.f32 	%f53, [%rd28];
	mad.lo.s32 	%r36, %r45, %r23, %r31;
	mul.wide.s32 	%rd29, %r36, 4;
	add.s64 	%rd30, %rd1, %rd29;
	ld.global.f32 	%f54, [%rd30];
	fma.rn.f32 	%f55, %f53, %f54, %f67;
	ld.global.f32 	%f56, [%rd28+4];
	mul.wide.s32 	%rd31, %r23, 4;
	add.s64 	%rd32, %rd30, %rd31;
	ld.global.f32 	%f57, [%rd32];
	fma.rn.f32 	%f67, %f56, %f57, %f55;
	add.s32 	%r45, %r45, 2;
$L__BB0_11:
	and.b32  	%r37, %r20, 1;
	setp.eq.b32 	%p11, %r37, 1;
	not.pred 	%p12, %p11;
	@%p12 bra 	$L__BB0_13;
	add.s32 	%r38, %r45, %r3;
	mul.wide.s32 	%rd33, %r38, 4;
	add.s64 	%rd34, %rd2, %rd33;
	ld.global.f32 	%f58, [%rd34];
	mad.lo.s32 	%r39, %r45, %r23, %r31;
	mul.wide.s32 	%rd35, %r39, 4;
	add.s64 	%rd36, %rd1, %rd35;
	ld.global.f32 	%f59, [%rd36];
	fma.rn.f32 	%f67, %f58, %f59, %f67;
$L__BB0_13:
	mad.lo.s32 	%r40, %r23, %r1, %r31;
	cvta.to.global.u64 	%rd37, %rd4;
	mul.wide.s32 	%rd38, %r40, 4;
	add.s64 	%rd39, %rd37, %rd38;
	st.global.f32 	[%rd39], %f67;
$L__BB0_14:
	ret;

}


// ===== COMPILED SASS (sm_100) =====

	.target	sm_100

	.elftype	@"ET_EXEC"


//--------------------- .note.nv.tkinfo           --------------------------
	.section	.note.nv.tkinfo,"",@"SHT_NOTE"
	.sectionflags	@"SHF_NOTE_NV_TKINFO"
	.tkinfo
        /*0018*/ 	.word	0x00000002
        /*0030*/ 	.string	""
        /*0030*/ 	.string	"ptxas"
        /*0030*/ 	.string	"Cuda compilation tools, release 13.0, V13.0.88"
        /*0030*/ 	.string	"Build cuda_13.0.r13.0/compiler.36424714_0"
        /*0030*/ 	.string	"-arch sm_100 -m 64 "



//--------------------- .note.nv.cuinfo           --------------------------
	.section	.note.nv.cuinfo,"",@"SHT_NOTE"
	.sectionflags	@"SHF_NOTE_NV_CUINFO"
        /*0018*/ 	.short	0x0002
        /*001a*/ 	.short	0x0064
        /*001c*/ 	.short	0x0082
	.zero		2


//--------------------- .nv.info                  --------------------------
	.section	.nv.info,"",@"SHT_CUDA_INFO"
	.align	4


	//----- nvinfo : EIATTR_REGCOUNT
	.align		4
        /*0000*/ 	.byte	0x04, 0x2f
        /*0002*/ 	.short	(.L_1 - .L_0)
	.align		4
.L_0:
        /*0004*/ 	.word	index@(_Z10matmul_gpuPfS_S_iii)
        /*0008*/ 	.word	0x00000020


	//----- nvinfo : EIATTR_FRAME_SIZE
	.align		4
.L_1:
        /*000c*/ 	.byte	0x04, 0x11
        /*000e*/ 	.short	(.L_3 - .L_2)
	.align		4
.L_2:
        /*0010*/ 	.word	index@(_Z10matmul_gpuPfS_S_iii)
        /*0014*/ 	.word	0x00000000


	//----- nvinfo : EIATTR_MIN_STACK_SIZE
	.align		4
.L_3:
        /*0018*/ 	.byte	0x04, 0x12
        /*001a*/ 	.short	(.L_5 - .L_4)
	.align		4
.L_4:
        /*001c*/ 	.word	index@(_Z10matmul_gpuPfS_S_iii)
        /*0020*/ 	.word	0x00000000
.L_5:


//--------------------- .nv.compat                --------------------------
	.section	.nv.compat,"",@"SHT_CUDA_COMPAT_INFO"
	.align	4
        /*0000*/ 	.byte	0x02, 0x09, 0x00, 0x00, 0x02, 0x02, 0x01, 0x00, 0x02, 0x05, 0x05, 0x00, 0x03, 0x07, 0x01, 0x01
        /*0010*/ 	.byte	0x02, 0x03, 0x00, 0x00, 0x02, 0x06, 0x01, 0x00, 0x04, 0x0b, 0x08, 0x00, 0x09, 0x00, 0x00, 0x00
        /*0020*/ 	.byte	0x00, 0x00, 0x00, 0x00


//--------------------- .nv.info._Z10matmul_gpuPfS_S_iii --------------------------
	.section	.nv.info._Z10matmul_gpuPfS_S_iii,"",@"SHT_CUDA_INFO"
	.sectionflags	@""
	.align	4


	//----- nvinfo : EIATTR_CUDA_API_VERSION
	.align		4
        /*0000*/ 	.byte	0x04, 0x37
        /*0002*/ 	.short	(.L_7 - .L_6)
.L_6:
        /*0004*/ 	.word	0x00000082


	//----- nvinfo : EIATTR_KPARAM_INFO
	.align		4
.L_7:
        /*0008*/ 	.byte	0x04, 0x17
        /*000a*/ 	.short	(.L_9 - .L_8)
.L_8:
        /*000c*/ 	.word	0x00000000
        /*0010*/ 	.short	0x0005
        /*0012*/ 	.short	0x0020
        /*0014*/ 	.byte	0x00, 0xf0, 0x11, 0x00


	//----- nvinfo : EIATTR_KPARAM_INFO
	.align		4
.L_9:
        /*0018*/ 	.byte	0x04, 0x17
        /*001a*/ 	.short	(.L_11 - .L_10)
.L_10:
        /*001c*/ 	.word	0x00000000
        /*0020*/ 	.short	0x0004
        /*0022*/ 	.short	0x001c
        /*0024*/ 	.byte	0x00, 0xf0, 0x11, 0x00


	//----- nvinfo : EIATTR_KPARAM_INFO
	.align		4
.L_11:
        /*0028*/ 	.byte	0x04, 0x17
        /*002a*/ 	.short	(.L_13 - .L_12)
.L_12:
        /*002c*/ 	.word	0x00000000
        /*0030*/ 	.short	0x0003
        /*0032*/ 	.short	0x0018
        /*0034*/ 	.byte	0x00, 0xf0, 0x11, 0x00


	//----- nvinfo : EIATTR_KPARAM_INFO
	.align		4
.L_13:
        /*0038*/ 	.byte	0x04, 0x17
        /*003a*/ 	.short	(.L_15 - .L_14)
.L_14:
        /*003c*/ 	.word	0x00000000
        /*0040*/ 	.short	0x0002
        /*0042*/ 	.short	0x0010
        /*0044*/ 	.byte	0x00, 0xf5, 0x21, 0x00


	//----- nvinfo : EIATTR_KPARAM_INFO
	.align		4
.L_15:
        /*0048*/ 	.byte	0x04, 0x17
        /*004a*/ 	.short	(.L_17 - .L_16)
.L_16:
        /*004c*/ 	.word	0x00000000
        /*0050*/ 	.short	0x0001
        /*0052*/ 	.short	0x0008
        /*0054*/ 	.byte	0x00, 0xf5, 0x21, 0x00


	//----- nvinfo : EIATTR_KPARAM_INFO
	.align		4
.L_17:
        /*0058*/ 	.byte	0x04, 0x17
        /*005a*/ 	.short	(.L_19 - .L_18)
.L_18:
        /*005c*/ 	.word	0x00000000
        /*0060*/ 	.short	0x0000
        /*0062*/ 	.short	0x0000
        /*0064*/ 	.byte	0x00, 0xf5, 0x21, 0x00


	//----- nvinfo : EIATTR_SPARSE_MMA_MASK
	.align		4
.L_19:
        /*0068*/ 	.byte	0x03, 0x50
        /*006a*/ 	.short	0x0000


	//----- nvinfo : EIATTR_MAXREG_COUNT
	.align		4
        /*006c*/ 	.byte	0x03, 0x1b
        /*006e*/ 	.short	0x00ff


	//----- nvinfo : EIATTR_MERCURY_ISA_VERSION
	.align		4
        /*0070*/ 	.byte	0x03, 0x5f
        /*0072*/ 	.short	0x0101


	//----- nvinfo : EIATTR_VRC_CTA_INIT_COUNT
	.align		4
        /*0074*/ 	.byte	0x02, 0x4a
	.zero		1
	.zero		1


	//----- nvinfo : EIATTR_EXIT_INSTR_OFFSETS
	.align		4
        /*0078*/ 	.byte	0x04, 0x1c
        /*007a*/ 	.short	(.L_21 - .L_20)


	//   ....[0]....
.L_20:
        /*007c*/ 	.word	0x000000d0


	//   ....[1]....
        /*0080*/ 	.word	0x00000850


	//----- nvinfo : EIATTR_CBANK_PARAM_SIZE
	.align		4
.L_21:
        /*0084*/ 	.byte	0x03, 0x19
        /*0086*/ 	.short	0x0024


	//----- nvinfo : EIATTR_PARAM_CBANK
	.align		4
        /*0088*/ 	.byte	0x04, 0x0a
        /*008a*/ 	.short	(.L_23 - .L_22)
	.align		4
.L_22:
        /*008c*/ 	.word	index@(.nv.constant0._Z10matmul_gpuPfS_S_iii)
        /*0090*/ 	.short	0x0380
        /*0092*/ 	.short	0x0024


	//----- nvinfo : EIATTR_SW_WAR
	.align		4
.L_23:
        /*0094*/ 	.byte	0x04, 0x36
        /*0096*/ 	.short	(.L_25 - .L_24)
.L_24:
        /*0098*/ 	.word	0x00000008
.L_25:


//--------------------- .nv.callgraph             --------------------------
	.section	.nv.callgraph,"",@"SHT_CUDA_CALLGRAPH"
	.align	4
	.sectionentsize	8
	.align		4
        /*0000*/ 	.word	0x00000000
	.align		4
        /*0004*/ 	.word	0xffffffff
	.align		4
        /*0008*/ 	.word	0x00000000
	.align		4
        /*000c*/ 	.word	0xfffffffe
	.align		4
        /*0010*/ 	.word	0x00000000
	.align		4
        /*0014*/ 	.word	0xfffffffd
	.align		4
        /*0018*/ 	.word	0x00000000
	.align		4
        /*001c*/ 	.word	0xfffffffc


//--------------------- .text._Z10matmul_gpuPfS_S_iii --------------------------
	.section	.text._Z10matmul_gpuPfS_S_iii,"ax",@progbits
	.align	128
        .global         _Z10matmul_gpuPfS_S_iii
        .type           _Z10matmul_gpuPfS_S_iii,@function
        .size           _Z10matmul_gpuPfS_S_iii,(.L_x_5 - _Z10matmul_gpuPfS_S_iii)
        .other          _Z10matmul_gpuPfS_S_iii,@"STO_CUDA_ENTRY STV_DEFAULT"
_Z10matmul_gpuPfS_S_iii:
.text._Z10matmul_gpuPfS_S_iii:
[----:B------:R-:W-:Y:S01]  /*0000*/  LDC R1, c[0x0][0x37c] ;  /* 0x0000df00ff017b82 */ /* 0x000fe20000000800 */
[----:B------:R-:W0:Y:S07]  /*0010*/  S2R R14, SR_TID.X ;  /* 0x00000000000e7919 */ /* 0x000e2e0000002100 */
[----:B------:R-:W1:Y:S01]  /*0020*/  S2UR UR4, SR_CTAID.X ;  /* 0x00000000000479c3 */ /* 0x000e620000002500 */
[----:B------:R-:W2:Y:S01]  /*0030*/  LDCU UR5, c[0x0][0x398] ;  /* 0x00007300ff0577ac */ /* 0x000ea20008000800 */
[----:B------:R-:W3:Y:S06]  /*0040*/  S2R R3, SR_CTAID.Y ;  /* 0x0000000000037919 */ /* 0x000eec0000002600 */
[----:B------:R-:W4:Y:S01]  /*0050*/  LDC R15, c[0x0][0x3a0] ;  /* 0x0000e800ff0f7b82 */ /* 0x000f220000000800 */
[----:B-1----:R-:W-:Y:S01]  /*0060*/  USHF.L.U32 UR4, UR4, 0x5, URZ ;  /* 0x0000000504047899 */ /* 0x002fe200080006ff */
[----:B0-----:R-:W-:-:S02]  /*0070*/  LOP3.LUT R0, R14, 0x1f, RZ, 0xc0, !PT ;  /* 0x0000001f0e007812 */ /* 0x001fc400078ec0ff */
[----:B------:R-:W-:Y:S02]  /*0080*/  SHF.R.U32.HI R14, RZ, 0x5, R14 ;  /* 0x00000005ff0e7819 */ /* 0x000fe4000001160e */
[----:B---3--:R-:W-:Y:S02]  /*0090*/  LEA R0, R3, R0, 0x5 ;  /* 0x0000000003007211 */ /* 0x008fe400078e28ff */
[----:B------:R-:W-:Y:S02]  /*00a0*/  LOP3.LUT R14, R14, UR4, RZ, 0xfc, !PT ;  /* 0x000000040e0e7c12 */ /* 0x000fe4000f8efcff */
[----:B----4-:R-:W-:-:S04]  /*00b0*/  ISETP.GE.AND P0, PT, R0, R15, PT ;  /* 0x0000000f0000720c */ /* 0x010fc80003f06270 */
[----:B--2---:R-:W-:-:S13]  /*00c0*/  ISETP.GE.OR P0, PT, R14, UR5, P0 ;  /* 0x000000050e007c0c */ /* 0x004fda0008706670 */
[----:B------:R-:W-:Y:S05]  /*00d0*/  @P0 EXIT ;  /* 0x000000000000094d */ /* 0x000fea0003800000 */
[----:B------:R-:W0:Y:S01]  /*00e0*/  LDC R17, c[0x0][0x39c] ;  /* 0x0000e700ff117b82 */ /* 0x000e220000000800 */
[----:B------:R-:W1:Y:S01]  /*00f0*/  LDCU.64 UR6, c[0x0][0x358] ;  /* 0x00006b00ff0677ac */ /* 0x000e620008000a00 */
[----:B------:R-:W-:Y:S01]  /*0100*/  HFMA2 R26, -RZ, RZ, 0, 0 ;  /* 0x00000000ff1a7431 */ /* 0x000fe200000001ff */
[----:B0-----:R-:W-:-:S13]  /*0110*/  ISETP.GE.AND P0, PT, R17, 0x1, PT ;  /* 0x000000011100780c */ /* 0x001fda0003f06270 */
[----:B-1----:R-:W-:Y:S05]  /*0120*/  @!P0 BRA `(.L_x_0) ;  /* 0x0000000400b88947 */ /* 0x002fea0003800000 */
[C---:B------:R-:W-:Y:S01]  /*0130*/  ISETP.GE.U32.AND P1, PT, R17.reuse, 0x8, PT ;  /* 0x000000081100780c */ /* 0x040fe20003f26070 */
[----:B------:R-:W-:Y:S01]  /*0140*/  IMAD R18, R14, R17, RZ ;  /* 0x000000110e127224 */ /* 0x000fe200078e02ff */
[----:B------:R-:W-:Y:S02]  /*0150*/  LOP3.LUT R25, R17, 0x7, RZ, 0xc0, !PT ;  /* 0x0000000711197812 */ /* 0x000fe400078ec0ff */
[----:B------:R-:W-:Y:S02]  /*0160*/  MOV R26, RZ ;  /* 0x000000ff001a7202 */ /* 0x000fe40000000f00 */
[----:B------:R-:W-:Y:S02]  /*0170*/  ISETP.NE.AND P0, PT, R25, RZ, PT ;  /* 0x000000ff1900720c */ /* 0x000fe40003f05270 */
[----:B------:R-:W-:-:S05]  /*0180*/  MOV R19, RZ ;  /* 0x000000ff00137202 */ /* 0x000fca0000000f00 */
[----:B------:R-:W-:Y:S06]  /*0190*/  @!P1 BRA `(.L_x_1) ;  /* 0x0000000000c49947 */ /* 0x000fec0003800000 */
[----:B------:R-:W0:Y:S01]  /*01a0*/  LDCU.64 UR4, c[0x0][0x380] ;  /* 0x00007000ff0477ac */ /* 0x000e220008000a00 */
[----:B------:R-:W-:Y:S02]  /*01b0*/  LOP3.LUT R19, R17, 0x7ffffff8, RZ, 0xc0, !PT ;  /* 0x7ffffff811137812 */ /* 0x000fe400078ec0ff */
[----:B------:R-:W-:Y:S02]  /*01c0*/  MOV R26, RZ ;  /* 0x000000ff001a7202 */ /* 0x000fe40000000f00 */
[----:B------:R-:W-:Y:S02]  /*01d0*/  MOV R16, R18 ;  /* 0x0000001200107202 */ /* 0x000fe40000000f00 */
[----:B------:R-:W-:Y:S02]  /*01e0*/  MOV R22, R0 ;  /* 0x0000000000167202 */ /* 0x000fe40000000f00 */
[----:B------:R-:W-:Y:S01]  /*01f0*/  IADD3 R20, PT, PT, -R19, RZ, RZ ;  /* 0x000000ff13147210 */ /* 0x000fe20007ffe1ff */
[----:B0-----:R-:W-:-:S04]  /*0200*/  UIADD3 UR4, UP0, UPT, UR4, 0x10, URZ ;  /* 0x0000001004047890 */ /* 0x001fc8000ff1e0ff */
[----:B------:R-:W-:-:S12]  /*0210*/  UIADD3.X UR5, UPT, UPT, URZ, UR5, URZ, UP0, !UPT ;  /* 0x00000005ff057290 */ /* 0x000fd800087fe4ff */
.L_x_2:
[----:B------:R-:W0:Y:S01]  /*0220*/  LDC.64 R12, c[0x0][0x388] ;  /* 0x0000e200ff0c7b82 */ /* 0x000e220000000a00 */
[----:B------:R-:W-:Y:S02]  /*0230*/  MOV R2, UR4 ;  /* 0x0000000400027c02 */ /* 0x000fe40008000f00 */
[----:B------:R-:W-:-:S03]  /*0240*/  MOV R3, UR5 ;  /* 0x0000000500037c02 */ /* 0x000fc60008000f00 */
[----:B------:R-:W-:-:S05]  /*0250*/  IMAD.WIDE R2, R16, 0x4, R2 ;  /* 0x0000000410027825 */ /* 0x000fca00078e0202 */
[----:B------:R-:W2:Y:S04]  /*0260*/  LDG.E R21, desc[UR6][R2.64+-0x10] ;  /* 0xfffff00602157981 */ /* 0x000ea8000c1e1900 */
[----:B------:R-:W3:Y:S04]  /*0270*/  LDG.E R23, desc[UR6][R2.64+-0xc] ;  /* 0xfffff40602177981 */ /* 0x000ee8000c1e1900 */
[----:B------:R-:W4:Y:S01]  /*0280*/  LDG.E R29, desc[UR6][R2.64+-0x8] ;  /* 0xfffff806021d7981 */ /* 0x000f22000c1e1900 */
[----:B0-----:R-:W-:-:S05]  /*0290*/  IMAD.WIDE R12, R22, 0x4, R12 ;  /* 0x00000004160c7825 */ /* 0x001fca00078e020c */
[----:B------:R0:W2:Y:S01]  /*02a0*/  LDG.E R24, desc[UR6][R12.64] ;  /* 0x000000060c187981 */ /* 0x0000a2000c1e1900 */
[----:B------:R-:W-:-:S04]  /*02b0*/  IMAD.WIDE R10, R15, 0x4, R12 ;  /* 0x000000040f0a7825 */ /* 0x000fc800078e020c */
[C---:B------:R-:W-:Y:S02]  /*02c0*/  IMAD.WIDE R4, R15.reuse, 0x4, R10 ;  /* 0x000000040f047825 */ /* 0x040fe400078e020a */
[----:B------:R-:W3:Y:S02]  /*02d0*/  LDG.E R10, desc[UR6][R10.64] ;  /* 0x000000060a0a7981 */ /* 0x000ee4000c1e1900 */
[C---:B------:R-:W-:Y:S02]  /*02e0*/  IMAD.WIDE R6, R15.reuse, 0x4, R4 ;  /* 0x000000040f067825 */ /* 0x040fe400078e0204 */
[----:B------:R1:W4:Y:S02]  /*02f0*/  LDG.E R28, desc[UR6][R4.64] ;  /* 0x00000006041c7981 */ /* 0x000324000c1e1900 */
[C---:B------:R-:W-:Y:S02]  /*0300*/  IMAD.WIDE R8, R15.reuse, 0x4, R6 ;  /* 0x000000040f087825 */ /* 0x040fe400078e0206 */
[----:B------:R-:W5:Y:S02]  /*0310*/  LDG.E R6, desc[UR6][R6.64] ;  /* 0x0000000606067981 */ /* 0x000f64000c1e1900 */
[----:B0-----:R-:W-:-:S05]  /*0320*/  IMAD.WIDE R12, R15, 0x4, R8 ;  /* 0x000000040f0c7825 */ /* 0x001fca00078e0208 */
[----:B------:R-:W5:Y:S04]  /*0330*/  LDG.E R11, desc[UR6][R12.64] ;  /* 0x000000060c0b7981 */ /* 0x000f68000c1e1900 */
[----:B------:R-:W5:Y:S04]  /*0340*/  LDG.E R7, desc[UR6][R8.64] ;  /* 0x0000000608077981 */ /* 0x000f68000c1e1900 */
[----:B------:R-:W5:Y:S04]  /*0350*/  LDG.E R9, desc[UR6][R2.64+-0x4] ;  /* 0xfffffc0602097981 */ /* 0x000f68000c1e1900 */
[----:B------:R-:W5:Y:S01]  /*0360*/  LDG.E R8, desc[UR6][R2.64+0x8] ;  /* 0x0000080602087981 */ /* 0x000f62000c1e1900 */
[----:B--2---:R-:W-:Y:S01]  /*0370*/  FFMA R24, R21, R24, R26 ;  /* 0x0000001815187223 */ /* 0x004fe2000000001a */
[----:B------:R-:W-:-:S02]  /*0380*/  IMAD.WIDE R26, R15, 0x4, R12 ;  /* 0x000000040f1a7825 */ /* 0x000fc400078e020c */
[----:B------:R-:W2:Y:S04]  /*0390*/  LDG.E R21, desc[UR6][R2.64] ;  /* 0x0000000602157981 */ /* 0x000ea8000c1e1900 */
[----:B------:R-:W2:Y:S01]  /*03a0*/  LDG.E R12, desc[UR6][R2.64+0x4] ;  /* 0x00000406020c7981 */ /* 0x000ea2000c1e1900 */
[----:B-1----:R-:W-:-:S03]  /*03b0*/  IMAD.WIDE R4, R15, 0x4, R26 ;  /* 0x000000040f047825 */ /* 0x002fc600078e021a */
[----:B------:R-:W2:Y:S04]  /*03c0*/  LDG.E R13, desc[UR6][R2.64+0xc] ;  /* 0x00000c06020d7981 */ /* 0x000ea8000c1e1900 */
[----:B------:R-:W2:Y:S04]  /*03d0*/  LDG.E R4, desc[UR6][R4.64] ;  /* 0x0000000604047981 */ /* 0x000ea8000c1e1900 */
[----:B------:R-:W2:Y:S01]  /*03e0*/  LDG.E R3, desc[UR6][R26.64] ;  /* 0x000000061a037981 */ /* 0x000ea2000c1e1900 */
[----:B---3--:R-:W-:Y:S01]  /*03f0*/  FFMA R10, R23, R10, R24 ;  /* 0x0000000a170a7223 */ /* 0x008fe20000000018 */
[----:B------:R-:W-:-:S03]  /*0400*/  IADD3 R20, PT, PT, R20, 0x8, RZ ;  /* 0x0000000814147810 */ /* 0x000fc60007ffe0ff */
[----:B----4-:R-:W-:Y:S01]  /*0410*/  FFMA R10, R29, R28, R10 ;  /* 0x0000001c1d0a7223 */ /* 0x010fe2000000000a */
[----:B------:R-:W-:Y:S02]  /*0420*/  ISETP.NE.AND P1, PT, R20, RZ, PT ;  /* 0x000000ff1400720c */ /* 0x000fe40003f25270 */
[----:B------:R-:W-:Y:S01]  /*0430*/  LEA R22, R15, R22, 0x3 ;  /* 0x000000160f167211 */ /* 0x000fe200078e18ff */
[----:B-----5:R-:W-:Y:S01]  /*0440*/  FFMA R6, R9, R6, R10 ;  /* 0x0000000609067223 */ /* 0x020fe2000000000a */
[----:B------:R-:W-:-:S03]  /*0450*/  IADD3 R16, PT, PT, R16, 0x8, RZ ;  /* 0x0000000810107810 */ /* 0x000fc60007ffe0ff */
[----:B--2---:R-:W-:-:S04]  /*0460*/  FFMA R7, R21, R7, R6 ;  /* 0x0000000715077223 */ /* 0x004fc80000000006 */
[----:B------:R-:W-:-:S04]  /*0470*/  FFMA R7, R12, R11, R7 ;  /* 0x0000000b0c077223 */ /* 0x000fc80000000007 */
[----:B------:R-:W-:-:S04]  /*0480*/  FFMA R8, R8, R3, R7 ;  /* 0x0000000308087223 */ /* 0x000fc80000000007 */
[----:B------:R-:W-:Y:S01]  /*0490*/  FFMA R26, R13, R4, R8 ;  /* 0x000000040d1a7223 */ /* 0x000fe20000000008 */
[----:B------:R-:W-:Y:S06]  /*04a0*/  @P1 BRA `(.L_x_2) ;  /* 0xfffffffc005c1947 */ /* 0x000fec000383ffff */
.L_x_1:
[----:B------:R-:W-:Y:S05]  /*04b0*/  @!P0 BRA `(.L_x_0) ;  /* 0x0000000000d48947 */ /* 0x000fea0003800000 */
[----:B------:R-:W-:Y:S02]  /*04c0*/  ISETP.GE.U32.AND P0, PT, R25, 0x4, PT ;  /* 0x000000041900780c */ /* 0x000fe40003f06070 */
[----:B------:R-:W-:-:S04]  /*04d0*/  LOP3.LUT R12, R17, 0x3, RZ, 0xc0, !PT ;  /* 0x00000003110c7812 */ /* 0x000fc800078ec0ff */
[----:B------:R-:W-:-:S07]  /*04e0*/  ISETP.NE.AND P1, PT, R12, RZ, PT ;  /* 0x000000ff0c00720c */ /* 0x000fce0003f25270 */
[----:B------:R-:W-:Y:S06]  /*04f0*/  @!P0 BRA `(.L_x_3) ;  /* 0x0000000000588947 */ /* 0x000fec0003800000 */
[----:B------:R-:W0:Y:S01]  /*0500*/  LDC.64 R8, c[0x0][0x388] ;  /* 0x0000e200ff087b82 */ /* 0x000e220000000a00 */
[----:B------:R-:W-:Y:S01]  /*0510*/  IMAD R7, R19, R15, R0 ;  /* 0x0000000f13077224 */ /* 0x000fe200078e0200 */
[----:B------:R-:W-:-:S06]  /*0520*/  IADD3 R5, PT, PT, R18, R19, RZ ;  /* 0x0000001312057210 */ /* 0x000fcc0007ffe0ff */
[----:B------:R-:W1:Y:S01]  /*0530*/  LDC.64 R2, c[0x0][0x380] ;  /* 0x0000e000ff027b82 */ /* 0x000e620000000a00 */
[----:B0-----:R-:W-:-:S04]  /*0540*/  IMAD.WIDE R8, R7, 0x4, R8 ;  /* 0x0000000407087825 */ /* 0x001fc800078e0208 */
[----:B------:R-:W-:Y:S02]  /*0550*/  IMAD.WIDE R10, R15, 0x4, R8 ;  /* 0x000000040f0a7825 */ /* 0x000fe400078e0208 */
[----:B------:R-:W2:Y:S02]  /*0560*/  LDG.E R8, desc[UR6][R8.64] ;  /* 0x0000000608087981 */ /* 0x000ea4000c1e1900 */
[----:B-1----:R-:W-:-:S04]  /*0570*/  IMAD.WIDE R2, R5, 0x4, R2 ;  /* 0x0000000405027825 */ /* 0x002fc800078e0202 */
[C---:B------:R-:W-:Y:S01]  /*0580*/  IMAD.WIDE R4, R15.reuse, 0x4, R10 ;  /* 0x000000040f047825 */ /* 0x040fe200078e020a */
[----:B------:R-:W2:Y:S04]  /*0590*/  LDG.E R13, desc[UR6][R2.64] ;  /* 0x00000006020d7981 */ /* 0x000ea8000c1e1900 */
[----:B------:R-:W3:Y:S01]  /*05a0*/  LDG.E R10, desc[UR6][R10.64] ;  /* 0x000000060a0a7981 */ /* 0x000ee2000c1e1900 */
[----:B------:R-:W-:-:S03]  /*05b0*/  IMAD.WIDE R6, R15, 0x4, R4 ;  /* 0x000000040f067825 */ /* 0x000fc600078e0204 */
[----:B------:R-:W3:Y:S04]  /*05c0*/  LDG.E R16, desc[UR6][R2.64+0x4] ;  /* 0x0000040602107981 */ /* 0x000ee8000c1e1900 */
[----:B------:R-:W4:Y:S04]  /*05d0*/  LDG.E R21, desc[UR6][R4.64] ;  /* 0x0000000604157981 */ /* 0x000f28000c1e1900 */
[----:B------:R-:W4:Y:S04]  /*05e0*/  LDG.E R20, desc[UR6][R2.64+0x8] ;  /* 0x0000080602147981 */ /* 0x000f28000c1e1900 */
[----:B------:R-:W5:Y:S04]  /*05f0*/  LDG.E R22, desc[UR6][R2.64+0xc] ;  /* 0x00000c0602167981 */ /* 0x000f68000c1e1900 */
[----:B------:R-:W5:Y:S01]  /*0600*/  LDG.E R6, desc[UR6][R6.64] ;  /* 0x0000000606067981 */ /* 0x000f62000c1e1900 */
[----:B------:R-:W-:Y:S01]  /*0610*/  IADD3 R19, PT, PT, R19, 0x4, RZ ;  /* 0x0000000413137810 */ /* 0x000fe20007ffe0ff */
[----:B--2---:R-:W-:-:S04]  /*0620*/  FFMA R13, R13, R8, R26 ;  /* 0x000000080d0d7223 */ /* 0x004fc8000000001a */
[----:B---3--:R-:W-:-:S04]  /*0630*/  FFMA R13, R16, R10, R13 ;  /* 0x0000000a100d7223 */ /* 0x008fc8000000000d */
[----:B----4-:R-:W-:-:S04]  /*0640*/  FFMA R13, R20, R21, R13 ;  /* 0x00000015140d7223 */ /* 0x010fc8000000000d */
[----:B-----5:R-:W-:-:S07]  /*0650*/  FFMA R26, R22, R6, R13 ;  /* 0x00000006161a7223 */ /* 0x020fce000000000d */
.L_x_3:
[----:B------:R-:W-:Y:S05]  /*0660*/  @!P1 BRA `(.L_x_0) ;  /* 0x0000000000689947 */ /* 0x000fea0003800000 */
[----:B------:R-:W0:Y:S01]  /*0670*/  LDC.64 R8, c[0x0][0x388] ;  /* 0x0000e200ff087b82 */ /* 0x000e220000000a00 */
[----:B------:R-:W-:Y:S02]  /*0680*/  ISETP.NE.AND P0, PT, R12, 0x1, PT ;  /* 0x000000010c00780c */ /* 0x000fe40003f05270 */
[----:B------:R-:W-:-:S04]  /*0690*/  LOP3.LUT R17, R17, 0x1, RZ, 0xc0, !PT ;  /* 0x0000000111117812 */ /* 0x000fc800078ec0ff */
[----:B------:R-:W-:Y:S01]  /*06a0*/  ISETP.NE.U32.AND P1, PT, R17, 0x1, PT ;  /* 0x000000011100780c */ /* 0x000fe20003f25070 */
[----:B------:R-:W1:Y:S06]  /*06b0*/  LDC.64 R6, c[0x0][0x380] ;  /* 0x0000e000ff067b82 */ /* 0x000e6c0000000a00 */
[C---:B------:R-:W-:Y:S01]  /*06c0*/  @P0 IMAD R13, R19.reuse, R15, R0 ;  /* 0x0000000f130d0224 */ /* 0x040fe200078e0200 */
[----:B------:R-:W-:Y:S01]  /*06d0*/  @P0 IADD3 R11, PT, PT, R18, R19, RZ ;  /* 0x00000013120b0210 */ /* 0x000fe20007ffe0ff */
[----:B------:R-:W2:Y:S01]  /*06e0*/  LDC.64 R4, c[0x0][0x380] ;  /* 0x0000e000ff047b82 */ /* 0x000ea20000000a00 */
[----:B------:R-:W-:-:S07]  /*06f0*/  @P0 IADD3 R19, PT, PT, R19, 0x2, RZ ;  /* 0x0000000213130810 */ /* 0x000fce0007ffe0ff */
[----:B------:R-:W3:Y:S01]  /*0700*/  LDC.64 R2, c[0x0][0x388] ;  /* 0x0000e200ff027b82 */ /* 0x000ee20000000a00 */
[----:B0-----:R-:W-:Y:S01]  /*0710*/  @P0 IMAD.WIDE R8, R13, 0x4, R8 ;  /* 0x000000040d080825 */ /* 0x001fe200078e0208 */
[----:B------:R-:W-:-:S03]  /*0720*/  @!P1 IADD3 R13, PT, PT, R18, R19, RZ ;  /* 0x00000013120d9210 */ /* 0x000fc60007ffe0ff */
[----:B------:R-:W-:Y:S01]  /*0730*/  @!P1 IMAD R19, R19, R15, R0 ;  /* 0x0000000f13139224 */ /* 0x000fe200078e0200 */
[----:B------:R-:W4:Y:S01]  /*0740*/  @P0 LDG.E R12, desc[UR6][R8.64] ;  /* 0x00000006080c0981 */ /* 0x000f22000c1e1900 */
[----:B-1----:R-:W-:-:S04]  /*0750*/  @P0 IMAD.WIDE R6, R11, 0x4, R6 ;  /* 0x000000040b060825 */ /* 0x002fc800078e0206 */
[----:B------:R-:W-:Y:S01]  /*0760*/  @P0 IMAD.WIDE R10, R15, 0x4, R8 ;  /* 0x000000040f0a0825 */ /* 0x000fe200078e0208 */
[----:B------:R-:W4:Y:S03]  /*0770*/  @P0 LDG.E R17, desc[UR6][R6.64] ;  /* 0x0000000606110981 */ /* 0x000f26000c1e1900 */
[----:B--2---:R-:W-:Y:S01]  /*0780*/  @!P1 IMAD.WIDE R4, R13, 0x4, R4 ;  /* 0x000000040d049825 */ /* 0x004fe200078e0204 */
[----:B------:R-:W2:Y:S04]  /*0790*/  @P0 LDG.E R21, desc[UR6][R6.64+0x4] ;  /* 0x0000040606150981 */ /* 0x000ea8000c1e1900 */
[----:B------:R-:W2:Y:S01]  /*07a0*/  @P0 LDG.E R10, desc[UR6][R10.64] ;  /* 0x000000060a0a0981 */ /* 0x000ea2000c1e1900 */
[----:B---3--:R-:W-:-:S03]  /*07b0*/  @!P1 IMAD.WIDE R2, R19, 0x4, R2 ;  /* 0x0000000413029825 */ /* 0x008fc600078e0202 */
[----:B------:R-:W3:Y:S04]  /*07c0*/  @!P1 LDG.E R5, desc[UR6][R4.64] ;  /* 0x0000000604059981 */ /* 0x000ee8000c1e1900 */
[----:B------:R-:W3:Y:S01]  /*07d0*/  @!P1 LDG.E R2, desc[UR6][R2.64] ;  /* 0x0000000602029981 */ /* 0x000ee2000c1e1900 */
[----:B----4-:R-:W-:-:S04]  /*07e0*/  @P0 FFMA R12, R17, R12, R26 ;  /* 0x0000000c110c0223 */ /* 0x010fc8000000001a */
[----:B--2---:R-:W-:-:S04]  /*07f0*/  @P0 FFMA R26, R21, R10, R12 ;  /* 0x0000000a151a0223 */ /* 0x004fc8000000000c */
[----:B---3--:R-:W-:-:S07]  /*0800*/  @!P1 FFMA R26, R5, R2, R26 ;  /* 0x00000002051a9223 */ /* 0x008fce000000001a */
.L_x_0:
[----:B------:R-:W0:Y:S01]  /*0810*/  LDC.64 R2, c[0x0][0x390] ;  /* 0x0000e400ff027b82 */ /* 0x000e220000000a00 */
[----:B------:R-:W-:-:S04]  /*0820*/  IMAD R15, R14, R15, R0 ;  /* 0x0000000f0e0f7224 */ /* 0x000fc800078e0200 */
[----:B0-----:R-:W-:-:S05]  /*0830*/  IMAD.WIDE R2, R15, 0x4, R2 ;  /* 0x000000040f027825 */ /* 0x001fca00078e0202 */
[----:B------:R-:W-:Y:S01]  /*0840*/  STG.E desc[UR6][R2.64], R26 ;  /* 0x0000001a02007986 */ /* 0x000fe2000c101906 */
[----:B------:R-:W-:Y:S05]  /*0850*/  EXIT ;  /* 0x000000000000794d */ /* 0x000fea0003800000 */
.L_x_4:
[----:B------:R-:W-:-:S00]  /*0860*/  BRA `(.L_x_4) ;  /* 0xfffffffc00fc7947 */ /* 0x000fc0000383ffff */
[----:B------:R-:W-:-:S00]  /*0870*/  NOP ;  /* 0x0000000000007918 */ /* 0x000fc00000000000 */
        /* <DEDUP_REMOVED lines=8> */
.L_x_5:


//--------------------- .nv.shared.reserved.0     --------------------------
	.section	.nv.shared.reserved.0,"aw",@nobits
	.weak		__nv_reservedSMEM_offset_0_alias
	.size		__nv_reservedSMEM_offset_0_alias, 0, 64
	.other		__nv_reservedSMEM_offset_0_alias,@"STO_CUDA_RESERVED_SHARED STV_DEFAULT"
__nv_reservedSMEM_offset_0_alias:
	.zero		0
	.zero		64


//--------------------- .nv.constant0._Z10matmul_gpuPfS_S_iii --------------------------
	.section	.nv.constant0._Z10matmul_gpuPfS_S_iii,"a",@progbits
	.sectionflags	@""
	.align	4
.nv.constant0._Z10matmul_gpuPfS_S_iii:
	.zero		932


//--------------------- SYMBOLS --------------------------

	.type		.nv.reservedSmem.offset0,@object
	.size		.nv.reservedSmem.offset0,0x4
